	.headerflags	@"EF_CUDA_TEXMODE_UNIFIED EF_CUDA_64BIT_ADDRESS EF_CUDA_ACCELERATORS EF_CUDA_SM90 EF_CUDA_VIRTUAL_SM(EF_CUDA_SM90)"
	.elftype	@"ET_EXEC"


//--------------------- .nv.info                  --------------------------
	.section	.nv.info,"",@"SHT_CUDA_INFO"
	.align	4


	//----- nvinfo : EIATTR_REGCOUNT
	.align		4
        /*0000*/ 	.byte	0x04, 0x2f
        /*0002*/ 	.short	(.L_1 - .L_0)
	.align		4
.L_0:
        /*0004*/ 	.word	index@(triton_per_fused_mul_sub_sum_2)
        /*0008*/ 	.word	0x00000020


	//----- nvinfo : EIATTR_MIN_STACK_SIZE
	.align		4
.L_1:
        /*000c*/ 	.byte	0x04, 0x12
        /*000e*/ 	.short	(.L_3 - .L_2)
	.align		4
.L_2:
        /*0010*/ 	.word	index@(triton_per_fused_mul_sub_sum_2)
        /*0014*/ 	.word	0x00000000


	//----- nvinfo : EIATTR_FRAME_SIZE
	.align		4
.L_3:
        /*0018*/ 	.byte	0x04, 0x11
        /*001a*/ 	.short	(.L_5 - .L_4)
	.align		4
.L_4:
        /*001c*/ 	.word	index@(triton_per_fused_mul_sub_sum_2)
        /*0020*/ 	.word	0x00000000


	//----- nvinfo : EIATTR_MIN_STACK_SIZE
	.align		4
.L_5:
        /*0024*/ 	.byte	0x04, 0x12
        /*0026*/ 	.short	(.L_7 - .L_6)
	.align		4
.L_6:
        /*0028*/ 	.word	index@(triton_per_fused_mul_sub_sum_2)
        /*002c*/ 	.word	0x00000000
.L_7:


//--------------------- .nv.info.triton_per_fused_mul_sub_sum_2 --------------------------
	.section	.nv.info.triton_per_fused_mul_sub_sum_2,"",@"SHT_CUDA_INFO"
	.sectionflags	@""
	.align	4


	//----- nvinfo : EIATTR_CUDA_API_VERSION
	.align		4
        /*0000*/ 	.byte	0x04, 0x37
        /*0002*/ 	.short	(.L_9 - .L_8)
.L_8:
        /*0004*/ 	.word	0x0000007c


	//----- nvinfo : EIATTR_KPARAM_INFO
	.align		4
.L_9:
        /*0008*/ 	.byte	0x04, 0x17
        /*000a*/ 	.short	(.L_11 - .L_10)
.L_10:
        /*000c*/ 	.word	0x00000000
        /*0010*/ 	.short	0x0007
        /*0012*/ 	.short	0x0034
        /*0014*/ 	.byte	0x00, 0xf0, 0x11, 0x00


	//----- nvinfo : EIATTR_KPARAM_INFO
	.align		4
.L_11:
        /*0018*/ 	.byte	0x04, 0x17
        /*001a*/ 	.short	(.L_13 - .L_12)
.L_12:
        /*001c*/ 	.word	0x00000000
        /*0020*/ 	.short	0x0006
        /*0022*/ 	.short	0x0030
        /*0024*/ 	.byte	0x00, 0xf0, 0x11, 0x00


	//----- nvinfo : EIATTR_KPARAM_INFO
	.align		4
.L_13:
        /*0028*/ 	.byte	0x04, 0x17
        /*002a*/ 	.short	(.L_15 - .L_14)
.L_14:
        /*002c*/ 	.word	0x00000000
        /*0030*/ 	.short	0x0005
        /*0032*/ 	.short	0x0028
        /*0034*/ 	.byte	0x00, 0xf4, 0x21, 0x00


	//----- nvinfo : EIATTR_KPARAM_INFO
	.align		4
.L_15:
        /*0038*/ 	.byte	0x04, 0x17
        /*003a*/ 	.short	(.L_17 - .L_16)
.L_16:
        /*003c*/ 	.word	0x00000000
        /*0040*/ 	.short	0x0004
        /*0042*/ 	.short	0x0020
        /*0044*/ 	.byte	0x00, 0xf4, 0x21, 0x00


	//----- nvinfo : EIATTR_KPARAM_INFO
	.align		4
.L_17:
        /*0048*/ 	.byte	0x04, 0x17
        /*004a*/ 	.short	(.L_19 - .L_18)
.L_18:
        /*004c*/ 	.word	0x00000000
        /*0050*/ 	.short	0x0003
        /*0052*/ 	.short	0x0018
        /*0054*/ 	.byte	0x00, 0xf4, 0x21, 0x00


	//----- nvinfo : EIATTR_KPARAM_INFO
	.align		4
.L_19:
        /*0058*/ 	.byte	0x04, 0x17
        /*005a*/ 	.short	(.L_21 - .L_20)
.L_20:
        /*005c*/ 	.word	0x00000000
        /*0060*/ 	.short	0x0002
        /*0062*/ 	.short	0x0010
        /*0064*/ 	.byte	0x00, 0xf4, 0x21, 0x00


	//----- nvinfo : EIATTR_KPARAM_INFO
	.align		4
.L_21:
        /*0068*/ 	.byte	0x04, 0x17
        /*006a*/ 	.short	(.L_23 - .L_22)
.L_22:
        /*006c*/ 	.word	0x00000000
        /*0070*/ 	.short	0x0001
        /*0072*/ 	.short	0x0008
        /*0074*/ 	.byte	0x00, 0xf4, 0x21, 0x00


	//----- nvinfo : EIATTR_KPARAM_INFO
	.align		4
.L_23:
        /*0078*/ 	.byte	0x04, 0x17
        /*007a*/ 	.short	(.L_25 - .L_24)
.L_24:
        /*007c*/ 	.word	0x00000000
        /*0080*/ 	.short	0x0000
        /*0082*/ 	.short	0x0000
        /*0084*/ 	.byte	0x00, 0xf4, 0x21, 0x00


	//----- nvinfo : EIATTR_SPARSE_MMA_MASK
	.align		4
.L_25:
        /*0088*/ 	.byte	0x03, 0x50
        /*008a*/ 	.short	0x0000


	//----- nvinfo : EIATTR_MAXREG_COUNT
	.align		4
        /*008c*/ 	.byte	0x03, 0x1b
        /*008e*/ 	.short	0x00ff


	//----- nvinfo : EIATTR_COOP_GROUP_MASK_REGIDS
	.align		4
        /*0090*/ 	.byte	0x04, 0x29
        /*0092*/ 	.short	(.L_27 - .L_26)


	//   ....[0]....
.L_26:
        /*0094*/ 	.word	0xffffffff


	//   ....[1]....
        /*0098*/ 	.word	0xffffffff


	//   ....[2]....
        /*009c*/ 	.word	0xffffffff


	//   ....[3]....
        /*00a0*/ 	.word	0xffffffff


	//----- nvinfo : EIATTR_COOP_GROUP_INSTR_OFFSETS
	.align		4
.L_27:
        /*00a4*/ 	.byte	0x04, 0x28
        /*00a6*/ 	.short	(.L_29 - .L_28)


	//   ....[0]....
.L_28:
        /*00a8*/ 	.word	0x00001320


	//   ....[1]....
        /*00ac*/ 	.word	0x00001330


	//   ....[2]....
        /*00b0*/ 	.word	0x00001370


	//   ....[3]....
        /*00b4*/ 	.word	0x00001380


	//----- nvinfo : EIATTR_EXIT_INSTR_OFFSETS
	.align		4
.L_29:
        /*00b8*/ 	.byte	0x04, 0x1c
        /*00ba*/ 	.short	(.L_31 - .L_30)


	//   ....[0]....
.L_30:
        /*00bc*/ 	.word	0x00001460


	//   ....[1]....
        /*00c0*/ 	.word	0x000014b0


	//----- nvinfo : EIATTR_REQNTID
	.align		4
.L_31:
        /*00c4*/ 	.byte	0x04, 0x10
        /*00c6*/ 	.short	(.L_33 - .L_32)
.L_32:
        /*00c8*/ 	.word	0x00000100
        /*00cc*/ 	.word	0x00000001
        /*00d0*/ 	.word	0x00000001


	//----- nvinfo : EIATTR_CBANK_PARAM_SIZE
	.align		4
.L_33:
        /*00d4*/ 	.byte	0x03, 0x19
        /*00d6*/ 	.short	0x0038


	//----- nvinfo : EIATTR_PARAM_CBANK
	.align		4
        /*00d8*/ 	.byte	0x04, 0x0a
        /*00da*/ 	.short	(.L_35 - .L_34)
	.align		4
.L_34:
        /*00dc*/ 	.word	index@(.nv.constant0.triton_per_fused_mul_sub_sum_2)
        /*00e0*/ 	.short	0x0210
        /*00e2*/ 	.short	0x0038


	//----- nvinfo : EIATTR_SW_WAR
	.align		4
.L_35:
        /*00e4*/ 	.byte	0x04, 0x36
        /*00e6*/ 	.short	(.L_37 - .L_36)
.L_36:
        /*00e8*/ 	.word	0x00000008
.L_37:


//--------------------- .nv.callgraph             --------------------------
	.section	.nv.callgraph,"",@"SHT_CUDA_CALLGRAPH"
	.align	4
	.sectionentsize	8
	.align		4
        /*0000*/ 	.word	0x00000000
	.align		4
        /*0004*/ 	.word	0xffffffff
	.align		4
        /*0008*/ 	.word	0x00000000
	.align		4
        /*000c*/ 	.word	0xfffffffe
	.align		4
        /*0010*/ 	.word	0x00000000
	.align		4
        /*0014*/ 	.word	0xfffffffd
	.align		4
        /*0018*/ 	.word	0x00000000
	.align		4
        /*001c*/ 	.word	0xfffffffc


//--------------------- .text.triton_per_fused_mul_sub_sum_2 --------------------------
	.section	.text.triton_per_fused_mul_sub_sum_2,"ax",@progbits
	.sectionflags	@"SHF_BARRIERS=1"
	.align	128
        .global         triton_per_fused_mul_sub_sum_2
        .type           triton_per_fused_mul_sub_sum_2,@function
        .size           triton_per_fused_mul_sub_sum_2,(.L_x_1 - triton_per_fused_mul_sub_sum_2)
        .other          triton_per_fused_mul_sub_sum_2,@"STO_CUDA_ENTRY STV_DEFAULT"
triton_per_fused_mul_sub_sum_2:
.text.triton_per_fused_mul_sub_sum_2:
[----:B------:R-:W0:Y:S01]  /*0000*/  LDC R1, c[0x0][0x28] ;  /* 0x00000a00ff017b82 */ /* 0x000e220000000800 */
[----:B------:R-:W1:Y:S07]  /*0010*/  S2R R2, SR_CTAID.X ;  /* 0x0000000000027919 */ /* 0x000e6e0000002500 */
[----:B------:R-:W2:Y:S01]  /*0020*/  LDC.64 R10, c[0x0][0x210] ;  /* 0x00008400ff0a7b82 */ /* 0x000ea20000000a00 */
[----:B------:R-:W-:Y:S01]  /*0030*/  IMAD.MOV.U32 R18, RZ, RZ, RZ ;  /* 0x000000ffff127224 */ /* 0x000fe200078e00ff */
[----:B------:R-:W-:Y:S01]  /*0040*/  ULDC.64 UR6, c[0x0][0x208] ;  /* 0x0000820000067ab9 */ /* 0x000fe20000000a00 */
[----:B------:R-:W3:Y:S01]  /*0050*/  S2R R7, SR_TID.X ;  /* 0x0000000000077919 */ /* 0x000ee20000002100 */
[----:B------:R-:W-:Y:S01]  /*0060*/  IMAD.MOV.U32 R12, RZ, RZ, RZ ;  /* 0x000000ffff0c7224 */ /* 0x000fe200078e00ff */
[----:B------:R-:W-:Y:S01]  /*0070*/  CS2R R16, SRZ ;  /* 0x0000000000107805 */ /* 0x000fe2000001ff00 */
[----:B------:R-:W-:-:S02]  /*0080*/  IMAD.MOV.U32 R14, RZ, RZ, RZ ;  /* 0x000000ffff0e7224 */ /* 0x000fc400078e00ff */
[----:B------:R-:W4:Y:S01]  /*0090*/  S2UR UR5, SR_CgaCtaId ;  /* 0x00000000000579c3 */ /* 0x000f220000008800 */
[----:B------:R-:W-:-:S07]  /*00a0*/  UMOV UR4, 0x400 ;  /* 0x0000040000047882 */ /* 0x000fce0000000000 */
[----:B------:R-:W5:Y:S01]  /*00b0*/  LDC.64 R28, c[0x0][0x218] ;  /* 0x00008600ff1c7b82 */ /* 0x000f620000000a00 */
[----:B-1----:R-:W-:Y:S01]  /*00c0*/  SHF.R.S32.HI R0, RZ, 0x18, R2 ;  /* 0x00000018ff007819 */ /* 0x002fe20000011402 */
[----:B------:R-:W-:-:S03]  /*00d0*/  IMAD.SHL.U32 R2, R2, 0x80, RZ ;  /* 0x0000008002027824 */ /* 0x000fc600078e00ff */
[----:B------:R-:W-:Y:S02]  /*00e0*/  SGXT R0, R0, 0x1 ;  /* 0x000000010000781a */ /* 0x000fe40000000200 */
[----:B---3--:R-:W-:-:S04]  /*00f0*/  LOP3.LUT R3, R2, 0x7f, R7, 0xf8, !PT ;  /* 0x0000007f02037812 */ /* 0x008fc800078ef807 */
[CC--:B------:R-:W-:Y:S02]  /*0100*/  LEA.HI R4, R0.reuse, R3.reuse, RZ, 0x2 ;  /* 0x0000000300047211 */ /* 0x0c0fe400078f10ff */
[----:B------:R-:W-:Y:S02]  /*0110*/  LEA.HI R6, R0, R3, RZ, 0x7 ;  /* 0x0000000300067211 */ /* 0x000fe400078f38ff */
[--C-:B------:R-:W-:Y:S02]  /*0120*/  SHF.R.S32.HI R5, RZ, 0x2, R4.reuse ;  /* 0x00000002ff057819 */ /* 0x100fe40000011404 */
[----:B------:R-:W-:Y:S01]  /*0130*/  SHF.R.S32.HI R4, RZ, 0x1f, R4 ;  /* 0x0000001fff047819 */ /* 0x000fe20000011404 */
[----:B------:R-:W-:Y:S01]  /*0140*/  IMAD.SHL.U32 R6, R6, 0x4, RZ ;  /* 0x0000000406067824 */ /* 0x000fe200078e00ff */
[----:B------:R-:W-:Y:S02]  /*0150*/  ISETP.GE.AND P0, PT, R3, 0x200, PT ;  /* 0x000002000300780c */ /* 0x000fe40003f06270 */
[----:B------:R-:W-:-:S02]  /*0160*/  LEA.HI R4, R4, R5, RZ, 0x5 ;  /* 0x0000000504047211 */ /* 0x000fc400078f28ff */
[----:B------:R-:W-:Y:S02]  /*0170*/  LOP3.LUT R8, R6, 0xfffffe00, RZ, 0xc0, !PT ;  /* 0xfffffe0006087812 */ /* 0x000fe400078ec0ff */
[----:B------:R-:W-:Y:S02]  /*0180*/  LOP3.LUT R6, R4, 0xffffffe0, RZ, 0xc0, !PT ;  /* 0xffffffe004067812 */ /* 0x000fe400078ec0ff */
[----:B------:R-:W-:Y:S02]  /*0190*/  LOP3.LUT R4, R7, 0x80, RZ, 0xc0, !PT ;  /* 0x0000008007047812 */ /* 0x000fe400078ec0ff */
[----:B------:R-:W-:-:S04]  /*01a0*/  IADD3 R5, R8, R5, -R6 ;  /* 0x0000000508057210 */ /* 0x000fc80007ffe806 */
[----:B------:R-:W-:-:S04]  /*01b0*/  LEA.HI R9, R4, R5, RZ, 0x1e ;  /* 0x0000000504097211 */ /* 0x000fc800078ff0ff */
[----:B------:R-:W-:Y:S02]  /*01c0*/  IADD3 R5, R9, 0x40, RZ ;  /* 0x0000004009057810 */ /* 0x000fe40007ffe0ff */
[----:B------:R-:W-:Y:S02]  /*01d0*/  IADD3 R23, R9, 0x100, RZ ;  /* 0x0000010009177810 */ /* 0x000fe40007ffe0ff */
[----:B------:R-:W-:Y:S01]  /*01e0*/  IADD3 R13, R9, 0x180, RZ ;  /* 0x00000180090d7810 */ /* 0x000fe20007ffe0ff */
[----:B--2---:R-:W-:Y:S01]  /*01f0*/  IMAD.WIDE R4, R5, 0x4, R10 ;  /* 0x0000000405047825 */ /* 0x004fe200078e020a */
[----:B------:R-:W-:-:S03]  /*0200*/  IADD3 R25, R9, 0x80, RZ ;  /* 0x0000008009197810 */ /* 0x000fc60007ffe0ff */
[C---:B------:R-:W-:Y:S01]  /*0210*/  VIADD R21, R9.reuse, 0xc0 ;  /* 0x000000c009157836 */ /* 0x040fe20000000000 */
[----:B------:R1:W2:Y:S01]  /*0220*/  @!P0 LDG.E.EL R18, desc[UR6][R4.64] ;  /* 0x0000000604128981 */ /* 0x0002a2000c2e1900 */
[C---:B------:R-:W-:Y:S02]  /*0230*/  VIADD R27, R9.reuse, 0x140 ;  /* 0x00000140091b7836 */ /* 0x040fe40000000000 */
[----:B------:R-:W-:Y:S02]  /*0240*/  VIADD R15, R9, 0x1c0 ;  /* 0x000001c0090f7836 */ /* 0x000fe40000000000 */
[----:B------:R-:W-:-:S04]  /*0250*/  IMAD.WIDE R22, R23, 0x4, R10 ;  /* 0x0000000417167825 */ /* 0x000fc800078e020a */
[--C-:B------:R-:W-:Y:S01]  /*0260*/  IMAD.WIDE R24, R25, 0x4, R10.reuse ;  /* 0x0000000419187825 */ /* 0x100fe200078e020a */
[----:B------:R-:W3:Y:S03]  /*0270*/  @!P0 LDG.E.EL R12, desc[UR6][R22.64] ;  /* 0x00000006160c8981 */ /* 0x000ee6000c2e1900 */
[--C-:B-1----:R-:W-:Y:S01]  /*0280*/  IMAD.WIDE R4, R9, 0x4, R10.reuse ;  /* 0x0000000409047825 */ /* 0x102fe200078e020a */
[----:B------:R-:W5:Y:S03]  /*0290*/  @!P0 LDG.E.EL R14, desc[UR6][R24.64] ;  /* 0x00000006180e8981 */ /* 0x000f66000c2e1900 */
[--C-:B------:R-:W-:Y:S01]  /*02a0*/  IMAD.WIDE R8, R13, 0x4, R10.reuse ;  /* 0x000000040d087825 */ /* 0x100fe200078e020a */
[----:B------:R-:W-:Y:S01]  /*02b0*/  HFMA2.MMA R13, -RZ, RZ, 0, 0 ;  /* 0x00000000ff0d7435 */ /* 0x000fe200000001ff */
[----:B------:R-:W5:Y:S02]  /*02c0*/  @!P0 LDG.E.EL R16, desc[UR6][R4.64] ;  /* 0x0000000604108981 */ /* 0x000f64000c2e1900 */
[----:B------:R-:W-:-:S04]  /*02d0*/  IMAD.WIDE R20, R21, 0x4, R10 ;  /* 0x0000000415147825 */ /* 0x000fc800078e020a */
[----:B------:R-:W-:-:S04]  /*02e0*/  IMAD.WIDE R26, R27, 0x4, R10 ;  /* 0x000000041b1a7825 */ /* 0x000fc800078e020a */
[----:B------:R-:W-:Y:S01]  /*02f0*/  IMAD.MOV.U32 R6, RZ, RZ, RZ ;  /* 0x000000ffff067224 */ /* 0x000fe200078e00ff */
[----:B------:R-:W5:Y:S01]  /*0300*/  @!P0 LDG.E.EL R17, desc[UR6][R26.64] ;  /* 0x000000061a118981 */ /* 0x000f62000c2e1900 */
[----:B------:R-:W-:-:S04]  /*0310*/  IMAD.WIDE R10, R15, 0x4, R10 ;  /* 0x000000040f0a7825 */ /* 0x000fc800078e020a */
[----:B------:R-:W-:Y:S01]  /*0320*/  IMAD.MOV.U32 R15, RZ, RZ, RZ ;  /* 0x000000ffff0f7224 */ /* 0x000fe200078e00ff */
[----:B------:R1:W5:Y:S04]  /*0330*/  @!P0 LDG.E.EL R6, desc[UR6][R20.64] ;  /* 0x0000000614068981 */ /* 0x000368000c2e1900 */
[----:B------:R-:W5:Y:S04]  /*0340*/  @!P0 LDG.E.EL R13, desc[UR6][R10.64] ;  /* 0x000000060a0d8981 */ /* 0x000f68000c2e1900 */
[----:B------:R2:W5:Y:S01]  /*0350*/  @!P0 LDG.E.EL R15, desc[UR6][R8.64] ;  /* 0x00000006080f8981 */ /* 0x000562000c2e1900 */
[----:B------:R-:W-:Y:S01]  /*0360*/  SHF.R.U32.HI R19, RZ, 0x7, R7 ;  /* 0x00000007ff137819 */ /* 0x000fe20000011607 */
[----:B01----:R-:W-:Y:S01]  /*0370*/  IMAD.SHL.U32 R20, R7, 0x10, RZ ;  /* 0x0000001007147824 */ /* 0x003fe200078e00ff */
[----:B----4-:R-:W-:-:S02]  /*0380*/  UPRMT UR4, UR5, 0x654, UR4 ;  /* 0x0000065405047896 */ /* 0x010fc40008000004 */
[----:B------:R-:W-:Y:S02]  /*0390*/  SGXT.U32 R19, R19, 0x1 ;  /* 0x000000011313781a */ /* 0x000fe40000000000 */
[----:B------:R-:W-:-:S04]  /*03a0*/  LOP3.LUT R20, R20, 0x7f0, RZ, 0xc0, !PT ;  /* 0x000007f014147812 */ /* 0x000fc800078ec0ff */
[C---:B------:R-:W-:Y:S01]  /*03b0*/  LOP3.LUT R19, R20.reuse, R19, RZ, 0xfc, !PT ;  /* 0x0000001314137212 */ /* 0x040fe200078efcff */
[----:B------:R-:W-:Y:S01]  /*03c0*/  VIADD R20, R20, UR4 ;  /* 0x0000000414147c36 */ /* 0x000fe20008000000 */
[----:B------:R-:W-:-:S04]  /*03d0*/  SHF.R.U32.HI R23, RZ, 0x2, R7 ;  /* 0x00000002ff177819 */ /* 0x000fc80000011607 */
[----:B------:R-:W-:Y:S02]  /*03e0*/  LEA R20, R19, R20, 0x2 ;  /* 0x0000001413147211 */ /* 0x000fe400078e10ff */
[----:B------:R-:W-:-:S04]  /*03f0*/  SGXT.U32 R23, R23, 0x6 ;  /* 0x000000061717781a */ /* 0x000fc80000000000 */
[----:B------:R-:W-:Y:S01]  /*0400*/  LOP3.LUT R5, R2, R23, RZ, 0xfc, !PT ;  /* 0x0000001702057212 */ /* 0x000fe200078efcff */
[----:B------:R-:W-:-:S03]  /*0410*/  IMAD.SHL.U32 R25, R7, 0x4, RZ ;  /* 0x0000000407197824 */ /* 0x000fc600078e00ff */
[----:B------:R-:W-:-:S04]  /*0420*/  SHF.R.S32.HI R4, RZ, 0x1f, R5 ;  /* 0x0000001fff047819 */ /* 0x000fc80000011405 */
[----:B------:R-:W-:Y:S02]  /*0430*/  LEA.HI R4, R4, R5, RZ, 0x7 ;  /* 0x0000000504047211 */ /* 0x000fe400078f38ff */
[----:B------:R-:W-:Y:S02]  /*0440*/  ISETP.GE.AND P2, PT, R5, 0x200, PT ;  /* 0x000002000500780c */ /* 0x000fe40003f46270 */
[----:B------:R-:W-:Y:S02]  /*0450*/  SHF.R.S32.HI R22, RZ, 0x7, R4 ;  /* 0x00000007ff167819 */ /* 0x000fe40000011404 */
[----:B--2---:R-:W-:Y:S02]  /*0460*/  SEL R9, R18, RZ, !P0 ;  /* 0x000000ff12097207 */ /* 0x004fe40004000000 */
[----:B---3--:R-:W-:Y:S02]  /*0470*/  SEL R27, R12, RZ, !P0 ;  /* 0x000000ff0c1b7207 */ /* 0x008fe40004000000 */
[----:B-----5:R-:W-:-:S03]  /*0480*/  SEL R11, R14, RZ, !P0 ;  /* 0x000000ff0e0b7207 */ /* 0x020fc60004000000 */
[----:B------:R0:W-:Y:S04]  /*0490*/  STS [R20+0x20], R27 ;  /* 0x0000201b14007388 */ /* 0x0001e80000000800 */
[----:B------:R1:W-:Y:S01]  /*04a0*/  STS [R20+0x8], R9 ;  /* 0x0000080914007388 */ /* 0x0003e20000000800 */
[----:B0-----:R-:W-:-:S03]  /*04b0*/  SEL R27, R16, RZ, !P0 ;  /* 0x000000ff101b7207 */ /* 0x001fc60004000000 */
[----:B------:R0:W-:Y:S04]  /*04c0*/  STS [R20+0x10], R11 ;  /* 0x0000100b14007388 */ /* 0x0001e80000000800 */
[----:B------:R2:W-:Y:S01]  /*04d0*/  STS [R20], R27 ;  /* 0x0000001b14007388 */ /* 0x0005e20000000800 */
[----:B------:R-:W-:Y:S02]  /*04e0*/  SEL R19, R6, RZ, !P0 ;  /* 0x000000ff06137207 */ /* 0x000fe40004000000 */
[----:B------:R-:W-:Y:S02]  /*04f0*/  SEL R6, R17, RZ, !P0 ;  /* 0x000000ff11067207 */ /* 0x000fe40004000000 */
[----:B------:R-:W-:Y:S02]  /*0500*/  SEL R13, R13, RZ, !P0 ;  /* 0x000000ff0d0d7207 */ /* 0x000fe40004000000 */
[----:B------:R-:W-:Y:S01]  /*0510*/  SEL R15, R15, RZ, !P0 ;  /* 0x000000ff0f0f7207 */ /* 0x000fe20004000000 */
[----:B------:R3:W-:Y:S01]  /*0520*/  STS [R20+0x18], R19 ;  /* 0x0000181314007388 */ /* 0x0007e20000000800 */
[----:B-1----:R-:W-:-:S02]  /*0530*/  CS2R R8, SRZ ;  /* 0x0000000000087805 */ /* 0x002fc4000001ff00 */
[----:B0-----:R-:W-:Y:S02]  /*0540*/  CS2R R10, SRZ ;  /* 0x00000000000a7805 */ /* 0x001fe4000001ff00 */
[----:B------:R-:W-:Y:S01]  /*0550*/  LOP3.LUT R7, R7, 0xfc, RZ, 0xc0, !PT ;  /* 0x000000fc07077812 */ /* 0x000fe200078ec0ff */
[----:B------:R0:W-:Y:S01]  /*0560*/  STS [R20+0x28], R6 ;  /* 0x0000280614007388 */ /* 0x0001e20000000800 */
[----:B------:R-:W-:Y:S01]  /*0570*/  LEA.HI R16, R0, R5, RZ, 0x2 ;  /* 0x0000000500107211 */ /* 0x000fe200078f10ff */
[----:B--2---:R-:W1:Y:S02]  /*0580*/  LDC.64 R26, c[0x0][0x220] ;  /* 0x00008800ff1a7b82 */ /* 0x004e640000000a00 */
[----:B------:R-:W-:Y:S04]  /*0590*/  STS [R20+0x30], R15 ;  /* 0x0000300f14007388 */ /* 0x000fe80000000800 */
[----:B------:R2:W-:Y:S01]  /*05a0*/  STS [R20+0x38], R13 ;  /* 0x0000380d14007388 */ /* 0x0005e20000000800 */
[----:B------:R-:W-:-:S05]  /*05b0*/  LOP3.LUT R17, R25, 0xc, RZ, 0xc0, !PT ;  /* 0x0000000c19117812 */ /* 0x000fca00078ec0ff */
[----:B------:R-:W-:-:S04]  /*05c0*/  IMAD R21, R22, 0x10, R17 ;  /* 0x0000001016157824 */ /* 0x000fc800078e0211 */
[----:B---3--:R-:W-:Y:S01]  /*05d0*/  IMAD.WIDE R18, R21, 0x4, R28 ;  /* 0x0000000415127825 */ /* 0x008fe200078e021c */
[----:B------:R-:W-:Y:S06]  /*05e0*/  BAR.SYNC.DEFER_BLOCKING 0x0 ;  /* 0x0000000000007b1d */ /* 0x000fec0000010000 */
[----:B------:R3:W4:Y:S01]  /*05f0*/  @!P2 LDG.E.EL.128 R8, desc[UR6][R18.64] ;  /* 0x000000061208a981 */ /* 0x000722000c2e1d00 */
[----:B------:R-:W-:Y:S02]  /*0600*/  LEA R12, R7, UR4, 0x2 ;  /* 0x00000004070c7c11 */ /* 0x000fe4000f8e10ff */
[----:B------:R-:W-:Y:S01]  /*0610*/  LOP3.LUT R25, R25, 0x3fc, RZ, 0xc0, !PT ;  /* 0x000003fc19197812 */ /* 0x000fe200078ec0ff */
[----:B0-----:R-:W0:Y:S03]  /*0620*/  LDC.64 R6, c[0x0][0x230] ;  /* 0x00008c00ff067b82 */ /* 0x001e260000000a00 */
[----:B------:R-:W-:-:S06]  /*0630*/  LEA R12, R25, R12, 0x2 ;  /* 0x0000000c190c7211 */ /* 0x000fcc00078e10ff */
[----:B------:R-:W5:Y:S01]  /*0640*/  LDS.128 R12, [R12] ;  /* 0x000000000c0c7984 */ /* 0x000f620000000c00 */
[----:B------:R-:W-:Y:S02]  /*0650*/  LOP3.LUT R23, R2, 0x40, R23, 0xfe, !PT ;  /* 0x0000004002177812 */ /* 0x000fe400078efe17 */
[----:B------:R-:W-:Y:S02]  /*0660*/  LOP3.LUT R16, R16, 0xffffffc, RZ, 0xc0, !PT ;  /* 0x0ffffffc10107812 */ /* 0x000fe400078ec0ff */
[----:B---3--:R-:W-:Y:S02]  /*0670*/  LOP3.LUT R18, R4, 0xffffff80, RZ, 0xc0, !PT ;  /* 0xffffff8004127812 */ /* 0x008fe400078ec0ff */
[----:B------:R-:W-:Y:S02]  /*0680*/  SHF.R.S32.HI R2, RZ, 0x1f, R23 ;  /* 0x0000001fff027819 */ /* 0x000fe40000011417 */
[-C--:B------:R-:W-:Y:S01]  /*0690*/  LEA.HI R4, R0, R23.reuse, RZ, 0x2 ;  /* 0x0000001700047211 */ /* 0x080fe200078f10ff */
[C---:B------:R-:W-:Y:S01]  /*06a0*/  IMAD.IADD R0, R5.reuse, 0x1, -R16 ;  /* 0x0000000105007824 */ /* 0x040fe200078e0a10 */
[----:B--2---:R-:W-:Y:S01]  /*06b0*/  LEA.HI R20, R2, R23, RZ, 0x7 ;  /* 0x0000001702147211 */ /* 0x004fe200078f38ff */
[----:B------:R-:W-:Y:S01]  /*06c0*/  IMAD.IADD R19, R5, 0x1, -R18 ;  /* 0x0000000105137824 */ /* 0x000fe200078e0a12 */
[----:B------:R-:W-:-:S02]  /*06d0*/  LOP3.LUT R5, R25, 0x400, RZ, 0xfc, !PT ;  /* 0x0000040019057812 */ /* 0x000fc400078efcff */
[----:B------:R-:W-:Y:S02]  /*06e0*/  LOP3.LUT R4, R4, 0xffffffc, RZ, 0xc0, !PT ;  /* 0x0ffffffc04047812 */ /* 0x000fe400078ec0ff */
[----:B------:R-:W-:Y:S02]  /*06f0*/  LOP3.LUT R2, R20, 0xffffff80, RZ, 0xc0, !PT ;  /* 0xffffff8014027812 */ /* 0x000fe400078ec0ff */
[----:B------:R-:W-:Y:S02]  /*0700*/  LOP3.LUT R5, R5, 0x7f0, RZ, 0xc0, !PT ;  /* 0x000007f005057812 */ /* 0x000fe400078ec0ff */
[C---:B------:R-:W-:Y:S02]  /*0710*/  ISETP.GE.AND P1, PT, R23.reuse, 0x200, PT ;  /* 0x000002001700780c */ /* 0x040fe40003f26270 */
[----:B------:R-:W-:Y:S01]  /*0720*/  IADD3 R4, R23, -R4, RZ ;  /* 0x8000000417047210 */ /* 0x000fe20007ffe0ff */
[----:B------:R-:W-:Y:S01]  /*0730*/  IMAD.IADD R23, R23, 0x1, -R2 ;  /* 0x0000000117177824 */ /* 0x000fe200078e0a02 */
[----:B------:R-:W-:Y:S01]  /*0740*/  SHF.R.S32.HI R20, RZ, 0x7, R20 ;  /* 0x00000007ff147819 */ /* 0x000fe20000011414 */
[----:B------:R-:W-:Y:S01]  /*0750*/  VIADD R16, R5, UR4 ;  /* 0x0000000405107c36 */ /* 0x000fe20008000000 */
[----:B------:R-:W-:Y:S01]  /*0760*/  MOV R2, RZ ;  /* 0x000000ff00027202 */ /* 0x000fe20000000f00 */
[----:B0-----:R-:W-:-:S04]  /*0770*/  IMAD.WIDE R18, R19, 0x4, R6 ;  /* 0x0000000413127825 */ /* 0x001fc800078e0206 */
[--C-:B------:R-:W-:Y:S01]  /*0780*/  IMAD R5, R0, 0x10, R17.reuse ;  /* 0x0000001000057824 */ /* 0x100fe200078e0211 */
[----:B------:R-:W-:Y:S01]  /*0790*/  HFMA2.MMA R0, -RZ, RZ, 0, 0 ;  /* 0x00000000ff007435 */ /* 0x000fe200000001ff */
[----:B------:R-:W-:Y:S01]  /*07a0*/  IMAD R24, R20, 0x10, R17 ;  /* 0x0000001014187824 */ /* 0x000fe200078e0211 */
[----:B------:R-:W-:Y:S01]  /*07b0*/  LEA R25, R25, R16, 0x2 ;  /* 0x0000001019197211 */ /* 0x000fe200078e10ff */
[----:B------:R-:W-:Y:S01]  /*07c0*/  IMAD R22, R22, 0x40, R5 ;  /* 0x0000004016167824 */ /* 0x000fe200078e0205 */
[----:B------:R0:W2:Y:S01]  /*07d0*/  @!P2 LDG.E.EL R2, desc[UR6][R18.64] ;  /* 0x000000061202a981 */ /* 0x0000a2000c2e1900 */
[----:B------:R-:W-:Y:S01]  /*07e0*/  LEA R5, R4, R17, 0x4 ;  /* 0x0000001104057211 */ /* 0x000fe200078e20ff */
[----:B------:R-:W-:Y:S01]  /*07f0*/  IMAD.WIDE R6, R23, 0x4, R6 ;  /* 0x0000000417067825 */ /* 0x000fe200078e0206 */
[----:B------:R-:W-:-:S03]  /*0800*/  CS2R R16, SRZ ;  /* 0x0000000000107805 */ /* 0x000fc6000001ff00 */
[----:B------:R-:W-:Y:S01]  /*0810*/  IMAD.WIDE R28, R24, 0x4, R28 ;  /* 0x00000004181c7825 */ /* 0x000fe200078e021c */
[----:B------:R3:W2:Y:S01]  /*0820*/  @!P1 LDG.E.EL R0, desc[UR6][R6.64] ;  /* 0x0000000606009981 */ /* 0x0006a2000c2e1900 */
[----:B0-----:R-:W-:Y:S02]  /*0830*/  CS2R R18, SRZ ;  /* 0x0000000000127805 */ /* 0x001fe4000001ff00 */
[----:B------:R-:W-:-:S04]  /*0840*/  LEA R20, R20, R5, 0x6 ;  /* 0x0000000514147211 */ /* 0x000fc800078e30ff */
[----:B------:R1:W2:Y:S01]  /*0850*/  @!P1 LDG.E.EL.128 R16, desc[UR6][R28.64] ;  /* 0x000000061c109981 */ /* 0x0002a2000c2e1d00 */
[----:B---3--:R-:W-:Y:S01]  /*0860*/  CS2R R6, SRZ ;  /* 0x0000000000067805 */ /* 0x008fe2000001ff00 */
[----:B-1----:R-:W-:Y:S01]  /*0870*/  IMAD.WIDE R28, R21, 0x4, R26 ;  /* 0x00000004151c7825 */ /* 0x002fe200078e021a */
[----:B----4-:R-:W-:-:S05]  /*0880*/  SEL R4, R9, RZ, !P2 ;  /* 0x000000ff09047207 */ /* 0x010fca0005000000 */
[----:B-----5:R-:W-:Y:S01]  /*0890*/  FADD R13, R13, -R4 ;  /* 0x800000040d0d7221 */ /* 0x020fe20000000000 */
[----:B------:R-:W-:-:S06]  /*08a0*/  CS2R R4, SRZ ;  /* 0x0000000000047805 */ /* 0x000fcc000001ff00 */
[----:B------:R0:W3:Y:S01]  /*08b0*/  @!P2 LDG.E.EL.128 R4, desc[UR6][R28.64] ;  /* 0x000000061c04a981 */ /* 0x0000e2000c2e1d00 */
[----:B------:R-:W-:Y:S01]  /*08c0*/  FMUL R13, R13, 1.4426950216293334961 ;  /* 0x3fb8aa3b0d0d7820 */ /* 0x000fe20000400000 */
[----:B------:R-:W-:Y:S02]  /*08d0*/  SEL R9, R8, RZ, !P2 ;  /* 0x000000ff08097207 */ /* 0x000fe40005000000 */
[----:B------:R-:W-:Y:S02]  /*08e0*/  SEL R8, R11, RZ, !P2 ;  /* 0x000000ff0b087207 */ /* 0x000fe40005000000 */
[----:B------:R-:W-:Y:S01]  /*08f0*/  FSETP.GEU.AND P6, PT, R13, -126, PT ;  /* 0xc2fc00000d00780b */ /* 0x000fe20003fce000 */
[----:B------:R-:W-:Y:S01]  /*0900*/  FADD R12, R12, -R9 ;  /* 0x800000090c0c7221 */ /* 0x000fe20000000000 */
[----:B------:R-:W-:Y:S01]  /*0910*/  SEL R23, R10, RZ, !P2 ;  /* 0x000000ff0a177207 */ /* 0x000fe20005000000 */
[----:B------:R-:W-:Y:S02]  /*0920*/  FADD R21, R15, -R8 ;  /* 0x800000080f157221 */ /* 0x000fe40000000000 */
[----:B------:R2:W1:Y:S08]  /*0930*/  LDS.128 R8, [R25+0x1000] ;  /* 0x0010000019087984 */ /* 0x0004700000000c00 */
[----:B------:R-:W-:Y:S01]  /*0940*/  @!P6 FMUL R13, R13, 0.5 ;  /* 0x3f0000000d0de820 */ /* 0x000fe20000400000 */
[----:B------:R-:W-:Y:S01]  /*0950*/  FADD R23, R14, -R23 ;  /* 0x800000170e177221 */ /* 0x000fe20000000000 */
[----:B------:R-:W-:-:S04]  /*0960*/  FMUL R12, R12, 1.4426950216293334961 ;  /* 0x3fb8aa3b0c0c7820 */ /* 0x000fc80000400000 */
[----:B------:R-:W4:Y:S01]  /*0970*/  MUFU.EX2 R13, R13 ;  /* 0x0000000d000d7308 */ /* 0x000f220000000800 */
[----:B------:R-:W-:Y:S01]  /*0980*/  FSETP.GEU.AND P3, PT, R12, -126, PT ;  /* 0xc2fc00000c00780b */ /* 0x000fe20003f6e000 */
[----:B----4-:R-:W-:-:S12]  /*0990*/  @!P6 FMUL R13, R13, R13 ;  /* 0x0000000d0d0de220 */ /* 0x010fd80000400000 */
[----:B------:R-:W-:-:S06]  /*09a0*/  @!P3 FMUL R12, R12, 0.5 ;  /* 0x3f0000000c0cb820 */ /* 0x000fcc0000400000 */
[----:B------:R-:W4:Y:S01]  /*09b0*/  MUFU.EX2 R12, R12 ;  /* 0x0000000c000c7308 */ /* 0x000f220000000800 */
[----:B------:R-:W-:-:S04]  /*09c0*/  IMAD.WIDE R26, R24, 0x4, R26 ;  /* 0x00000004181a7825 */ /* 0x000fc800078e021a */
[----:B----4-:R-:W-:Y:S01]  /*09d0*/  @!P3 FMUL R12, R12, R12 ;  /* 0x0000000c0c0cb220 */ /* 0x010fe20000400000 */
[----:B--2---:R-:W-:Y:S02]  /*09e0*/  SEL R25, R18, RZ, !P1 ;  /* 0x000000ff12197207 */ /* 0x004fe40004800000 */
[----:B0-----:R-:W-:-:S03]  /*09f0*/  SEL R28, R19, RZ, !P1 ;  /* 0x000000ff131c7207 */ /* 0x001fc60004800000 */
[----:B-1----:R-:W-:Y:S02]  /*0a00*/  FADD R25, R10, -R25 ;  /* 0x800000190a197221 */ /* 0x002fe40000000000 */
[----:B------:R-:W-:Y:S01]  /*0a10*/  FADD R28, R11, -R28 ;  /* 0x8000001c0b1c7221 */ /* 0x000fe20000000000 */
[----:B------:R-:W-:Y:S02]  /*0a20*/  CS2R R10, SRZ ;  /* 0x00000000000a7805 */ /* 0x000fe4000001ff00 */
[----:B---3--:R-:W-:-:S04]  /*0a30*/  SEL R14, R5, RZ, !P2 ;  /* 0x000000ff050e7207 */ /* 0x008fc80005000000 */
[----:B------:R-:W-:Y:S02]  /*0a40*/  FSETP.GT.AND P4, PT, |R14|, 8.50705917302346158658e+37, PT ;  /* 0x7e8000000e00780b */ /* 0x000fe40003f84200 */
[----:B------:R-:W-:Y:S02]  /*0a50*/  SEL R15, R4, RZ, !P2 ;  /* 0x000000ff040f7207 */ /* 0x000fe40005000000 */
[----:B------:R-:W-:Y:S02]  /*0a60*/  FSETP.GEU.AND P5, PT, |R14|, 1.175494350822287508e-38, PT ;  /* 0x008000000e00780b */ /* 0x000fe40003fae200 */
[----:B------:R-:W-:Y:S02]  /*0a70*/  FSETP.GT.AND P6, PT, |R15|, 8.50705917302346158658e+37, PT ;  /* 0x7e8000000f00780b */ /* 0x000fe40003fc4200 */
[----:B------:R-:W-:-:S05]  /*0a80*/  SEL R5, R16, RZ, !P1 ;  /* 0x000000ff10057207 */ /* 0x000fca0004800000 */
[----:B------:R-:W-:Y:S01]  /*0a90*/  @P4 FMUL R14, R14, 0.25 ;  /* 0x3e8000000e0e4820 */ /* 0x000fe20000400000 */
[----:B------:R-:W-:Y:S01]  /*0aa0*/  @P4 FMUL R13, R13, 0.25 ;  /* 0x3e8000000d0d4820 */ /* 0x000fe20000400000 */
[----:B------:R-:W-:Y:S02]  /*0ab0*/  FSETP.GEU.AND P4, PT, |R15|, 1.175494350822287508e-38, PT ;  /* 0x008000000f00780b */ /* 0x000fe40003f8e200 */
[----:B------:R-:W-:Y:S01]  /*0ac0*/  SEL R16, R17, RZ, !P1 ;  /* 0x000000ff11107207 */ /* 0x000fe20004800000 */
[----:B------:R-:W-:Y:S01]  /*0ad0*/  FADD R4, R8, -R5 ;  /* 0x8000000508047221 */ /* 0x000fe20000000000 */
[----:B------:R-:W-:-:S03]  /*0ae0*/  @P6 FMUL R15, R15, 0.25 ;  /* 0x3e8000000f0f6820 */ /* 0x000fc60000400000 */
[----:B------:R-:W-:Y:S02]  /*0af0*/  FADD R5, R9, -R16 ;  /* 0x8000001009057221 */ /* 0x000fe40000000000 */
[----:B------:R-:W0:Y:S01]  /*0b00*/  LDC.64 R16, c[0x0][0x228] ;  /* 0x00008a00ff107b82 */ /* 0x000e220000000a00 */
[----:B------:R-:W-:-:S03]  /*0b10*/  @!P5 FMUL R14, R14, 16777216 ;  /* 0x4b8000000e0ed820 */ /* 0x000fc60000400000 */
[----:B------:R-:W-:-:S03]  /*0b20*/  @!P4 FMUL R15, R15, 16777216 ;  /* 0x4b8000000f0fc820 */ /* 0x000fc60000400000 */
[----:B------:R-:W1:Y:S01]  /*0b30*/  MUFU.RCP R14, R14 ;  /* 0x0000000e000e7308 */ /* 0x000e620000001000 */
[----:B------:R-:W-:-:S07]  /*0b40*/  @P6 FMUL R12, R12, 0.25 ;  /* 0x3e8000000c0c6820 */ /* 0x000fce0000400000 */
[----:B------:R-:W2:Y:S01]  /*0b50*/  MUFU.RCP R15, R15 ;  /* 0x0000000f000f7308 */ /* 0x000ea20000001000 */
[----:B------:R-:W-:Y:S01]  /*0b60*/  @!P5 FMUL R13, R13, 16777216 ;  /* 0x4b8000000d0dd820 */ /* 0x000fe20000400000 */
[----:B------:R-:W-:-:S03]  /*0b70*/  @!P4 FMUL R12, R12, 16777216 ;  /* 0x4b8000000c0cc820 */ /* 0x000fc60000400000 */
[----:B-1----:R-:W-:Y:S01]  /*0b80*/  FMUL R24, R14, R13 ;  /* 0x0000000d0e187220 */ /* 0x002fe20000400000 */
[----:B0-----:R-:W-:-:S04]  /*0b90*/  IMAD.WIDE R18, R22, 0x4, R16 ;  /* 0x0000000416127825 */ /* 0x001fc800078e0210 */
[----:B--2---:R-:W-:Y:S01]  /*0ba0*/  FMUL R22, R15, R12 ;  /* 0x0000000c0f167220 */ /* 0x004fe20000400000 */
[----:B------:R-:W-:Y:S02]  /*0bb0*/  CS2R R12, SRZ ;  /* 0x00000000000c7805 */ /* 0x000fe4000001ff00 */
[----:B------:R-:W-:-:S06]  /*0bc0*/  CS2R R14, SRZ ;  /* 0x00000000000e7805 */ /* 0x000fcc000001ff00 */
[----:B------:R0:W2:Y:S01]  /*0bd0*/  @!P1 LDG.E.EL.128 R12, desc[UR6][R26.64] ;  /* 0x000000061a0c9981 */ /* 0x0000a2000c2e1d00 */
[----:B------:R-:W-:-:S06]  /*0be0*/  CS2R R8, SRZ ;  /* 0x0000000000087805 */ /* 0x000fcc000001ff00 */
[----:B------:R1:W3:Y:S01]  /*0bf0*/  @!P2 LDG.E.EL.128 R8, desc[UR6][R18.64] ;  /* 0x000000061208a981 */ /* 0x0002e2000c2e1d00 */
[----:B0-----:R-:W-:Y:S01]  /*0c00*/  IMAD.WIDE R26, R20, 0x4, R16 ;  /* 0x00000004141a7825 */ /* 0x001fe200078e0210 */
[----:B------:R-:W-:Y:S02]  /*0c10*/  CS2R R16, SRZ ;  /* 0x0000000000107805 */ /* 0x000fe4000001ff00 */
[----:B-1----:R-:W-:-:S06]  /*0c20*/  CS2R R18, SRZ ;  /* 0x0000000000127805 */ /* 0x002fcc000001ff00 */
[----:B------:R0:W4:Y:S01]  /*0c30*/  @!P1 LDG.E.EL.128 R16, desc[UR6][R26.64] ;  /* 0x000000061a109981 */ /* 0x000122000c2e1d00 */
[----:B------:R-:W-:-:S05]  /*0c40*/  FMUL R29, R23, 1.4426950216293334961 ;  /* 0x3fb8aa3b171d7820 */ /* 0x000fca0000400000 */
[----:B------:R-:W-:Y:S02]  /*0c50*/  FSETP.GEU.AND P4, PT, R29, -126, PT ;  /* 0xc2fc00001d00780b */ /* 0x000fe40003f8e000 */
[----:B------:R-:W-:-:S04]  /*0c60*/  SEL R23, R6, RZ, !P2 ;  /* 0x000000ff06177207 */ /* 0x000fc80005000000 */
[C---:B------:R-:W-:Y:S02]  /*0c70*/  FSETP.GT.AND P3, PT, |R23|.reuse, 8.50705917302346158658e+37, PT ;  /* 0x7e8000001700780b */ /* 0x040fe40003f64200 */
[----:B------:R-:W-:-:S05]  /*0c80*/  FSETP.GEU.AND P5, PT, |R23|, 1.175494350822287508e-38, PT ;  /* 0x008000001700780b */ /* 0x000fca0003fae200 */
[----:B------:R-:W-:-:S04]  /*0c90*/  @!P4 FMUL R29, R29, 0.5 ;  /* 0x3f0000001d1dc820 */ /* 0x000fc80000400000 */
[----:B------:R-:W1:Y:S02]  /*0ca0*/  MUFU.EX2 R6, R29 ;  /* 0x0000001d00067308 */ /* 0x000e640000000800 */
[----:B------:R-:W-:-:S04]  /*0cb0*/  @P3 FMUL R23, R23, 0.25 ;  /* 0x3e80000017173820 */ /* 0x000fc80000400000 */
[----:B------:R-:W-:Y:S01]  /*0cc0*/  @!P5 FMUL R23, R23, 16777216 ;  /* 0x4b8000001717d820 */ /* 0x000fe20000400000 */
[----:B------:R-:W-:Y:S01]  /*0cd0*/  FMUL R20, R21, 1.4426950216293334961 ;  /* 0x3fb8aa3b15147820 */ /* 0x000fe20000400000 */
[----:B-1----:R-:W-:-:S04]  /*0ce0*/  @!P4 FMUL R6, R6, R6 ;  /* 0x000000060606c220 */ /* 0x002fc80000400000 */
[----:B------:R-:W1:Y:S01]  /*0cf0*/  MUFU.RCP R23, R23 ;  /* 0x0000001700177308 */ /* 0x000e620000001000 */
[----:B------:R-:W-:-:S04]  /*0d00*/  @P3 FMUL R6, R6, 0.25 ;  /* 0x3e80000006063820 */ /* 0x000fc80000400000 */
[----:B------:R-:W-:Y:S01]  /*0d10*/  @!P5 FMUL R6, R6, 16777216 ;  /* 0x4b8000000606d820 */ /* 0x000fe20000400000 */
[----:B------:R-:W-:-:S03]  /*0d20*/  FSETP.GEU.AND P5, PT, R20, -126, PT ;  /* 0xc2fc00001400780b */ /* 0x000fc60003fae000 */
[----:B-1----:R-:W-:Y:S01]  /*0d30*/  FMUL R6, R23, R6 ;  /* 0x0000000617067220 */ /* 0x002fe20000400000 */
[----:B------:R-:W-:-:S09]  /*0d40*/  FMUL R23, R5, 1.4426950216293334961 ;  /* 0x3fb8aa3b05177820 */ /* 0x000fd20000400000 */
[----:B------:R-:W-:Y:S01]  /*0d50*/  @!P5 FMUL R20, R20, 0.5 ;  /* 0x3f0000001414d820 */ /* 0x000fe20000400000 */
[----:B------:R-:W-:-:S03]  /*0d60*/  FSETP.GEU.AND P4, PT, R23, -126, PT ;  /* 0xc2fc00001700780b */ /* 0x000fc60003f8e000 */
[----:B------:R-:W1:Y:S01]  /*0d70*/  MUFU.EX2 R5, R20 ;  /* 0x0000001400057308 */ /* 0x000e620000000800 */
[----:B------:R-:W-:Y:S01]  /*0d80*/  SEL R21, R7, RZ, !P2 ;  /* 0x000000ff07157207 */ /* 0x000fe20005000000 */
[----:B------:R-:W-:-:S03]  /*0d90*/  FMUL R7, R4, 1.4426950216293334961 ;  /* 0x3fb8aa3b04077820 */ /* 0x000fc60000400000 */
[----:B------:R-:W-:-:S05]  /*0da0*/  FSETP.GT.AND P3, PT, |R21|, 8.50705917302346158658e+37, PT ;  /* 0x7e8000001500780b */ /* 0x000fca0003f64200 */
[----:B------:R-:W-:-:S04]  /*0db0*/  @!P4 FMUL R23, R23, 0.5 ;  /* 0x3f0000001717c820 */ /* 0x000fc80000400000 */
[----:B------:R-:W5:Y:S01]  /*0dc0*/  MUFU.EX2 R4, R23 ;  /* 0x0000001700047308 */ /* 0x000f620000000800 */
[----:B-1----:R-:W-:Y:S01]  /*0dd0*/  @!P5 FMUL R5, R5, R5 ;  /* 0x000000050505d220 */ /* 0x002fe20000400000 */
[----:B------:R-:W-:Y:S02]  /*0de0*/  FSETP.GEU.AND P5, PT, R7, -126, PT ;  /* 0xc2fc00000700780b */ /* 0x000fe40003fae000 */
[C---:B------:R-:W-:Y:S01]  /*0df0*/  FSETP.GEU.AND P6, PT, |R21|.reuse, 1.175494350822287508e-38, PT ;  /* 0x008000001500780b */ /* 0x040fe20003fce200 */
[----:B------:R-:W-:Y:S01]  /*0e00*/  @P3 FMUL R21, R21, 0.25 ;  /* 0x3e80000015153820 */ /* 0x000fe20000400000 */
[----:B------:R-:W-:Y:S01]  /*0e10*/  @P3 FMUL R5, R5, 0.25 ;  /* 0x3e80000005053820 */ /* 0x000fe20000400000 */
[----:B------:R-:W-:-:S08]  /*0e20*/  FMUL R25, R25, 1.4426950216293334961 ;  /* 0x3fb8aa3b19197820 */ /* 0x000fd00000400000 */
[----:B------:R-:W-:Y:S01]  /*0e30*/  @!P5 FMUL R7, R7, 0.5 ;  /* 0x3f0000000707d820 */ /* 0x000fe20000400000 */
[----:B-----5:R-:W-:Y:S01]  /*0e40*/  @!P4 FMUL R4, R4, R4 ;  /* 0x000000040404c220 */ /* 0x020fe20000400000 */
[----:B------:R-:W-:Y:S01]  /*0e50*/  FSETP.GEU.AND P4, PT, R25, -126, PT ;  /* 0xc2fc00001900780b */ /* 0x000fe20003f8e000 */
[----:B------:R-:W-:-:S03]  /*0e60*/  @!P6 FMUL R21, R21, 16777216 ;  /* 0x4b8000001515e820 */ /* 0x000fc60000400000 */
[----:B------:R-:W1:Y:S01]  /*0e70*/  MUFU.EX2 R7, R7 ;  /* 0x0000000700077308 */ /* 0x000e620000000800 */
[----:B------:R-:W-:Y:S01]  /*0e80*/  @!P6 FMUL R5, R5, 16777216 ;  /* 0x4b8000000505e820 */ /* 0x000fe20000400000 */
[----:B------:R-:W-:-:S07]  /*0e90*/  FMUL R28, R28, 1.4426950216293334961 ;  /* 0x3fb8aa3b1c1c7820 */ /* 0x000fce0000400000 */
[----:B------:R-:W-:Y:S01]  /*0ea0*/  @!P4 FMUL R25, R25, 0.5 ;  /* 0x3f0000001919c820 */ /* 0x000fe20000400000 */
[----:B-1----:R-:W-:Y:S01]  /*0eb0*/  @!P5 FMUL R7, R7, R7 ;  /* 0x000000070707d220 */ /* 0x002fe20000400000 */
[----:B------:R-:W-:-:S13]  /*0ec0*/  FSETP.GEU.AND P5, PT, R28, -126, PT ;  /* 0xc2fc00001c00780b */ /* 0x000fda0003fae000 */
[----:B------:R-:W-:-:S06]  /*0ed0*/  @!P5 FMUL R28, R28, 0.5 ;  /* 0x3f0000001c1cd820 */ /* 0x000fcc0000400000 */
[----:B------:R-:W1:Y:S08]  /*0ee0*/  MUFU.EX2 R28, R28 ;  /* 0x0000001c001c7308 */ /* 0x000e700000000800 */
[----:B0-----:R-:W0:Y:S01]  /*0ef0*/  MUFU.RCP R26, R21 ;  /* 0x00000015001a7308 */ /* 0x001e220000001000 */
[----:B-1----:R-:W-:Y:S01]  /*0f00*/  @!P5 FMUL R28, R28, R28 ;  /* 0x0000001c1c1cd220 */ /* 0x002fe20000400000 */
[----:B0-----:R-:W-:Y:S01]  /*0f10*/  FMUL R5, R26, R5 ;  /* 0x000000051a057220 */ /* 0x001fe20000400000 */
[----:B--2---:R-:W-:-:S04]  /*0f20*/  SEL R13, R13, RZ, !P1 ;  /* 0x000000ff0d0d7207 */ /* 0x004fc80004800000 */
[C---:B------:R-:W-:Y:S02]  /*0f30*/  FSETP.GT.AND P3, PT, |R13|.reuse, 8.50705917302346158658e+37, PT ;  /* 0x7e8000000d00780b */ /* 0x040fe40003f64200 */
[----:B------:R-:W-:Y:S02]  /*0f40*/  SEL R20, R12, RZ, !P1 ;  /* 0x000000ff0c147207 */ /* 0x000fe40004800000 */
[----:B------:R-:W-:-:S09]  /*0f50*/  FSETP.GEU.AND P6, PT, |R13|, 1.175494350822287508e-38, PT ;  /* 0x008000000d00780b */ /* 0x000fd20003fce200 */
[----:B------:R-:W-:Y:S01]  /*0f60*/  @P3 FMUL R13, R13, 0.25 ;  /* 0x3e8000000d0d3820 */ /* 0x000fe20000400000 */
[----:B------:R-:W-:Y:S01]  /*0f70*/  @P3 FMUL R4, R4, 0.25 ;  /* 0x3e80000004043820 */ /* 0x000fe20000400000 */
[----:B------:R-:W-:Y:S01]  /*0f80*/  FSETP.GT.AND P3, PT, |R20|, 8.50705917302346158658e+37, PT ;  /* 0x7e8000001400780b */ /* 0x000fe20003f64200 */
[----:B------:R-:W0:Y:S01]  /*0f90*/  MUFU.EX2 R12, R25 ;  /* 0x00000019000c7308 */ /* 0x000e220000000800 */
[----:B------:R-:W-:Y:S01]  /*0fa0*/  SEL R14, R14, RZ, !P1 ;  /* 0x000000ff0e0e7207 */ /* 0x000fe20004800000 */
[----:B------:R-:W-:Y:S01]  /*0fb0*/  @!P6 FMUL R13, R13, 16777216 ;  /* 0x4b8000000d0de820 */ /* 0x000fe20000400000 */
[----:B------:R-:W-:Y:S01]  /*0fc0*/  @!P6 FMUL R4, R4, 16777216 ;  /* 0x4b8000000404e820 */ /* 0x000fe20000400000 */
[----:B------:R-:W-:-:S08]  /*0fd0*/  FSETP.GEU.AND P6, PT, |R20|, 1.175494350822287508e-38, PT ;  /* 0x008000001400780b */ /* 0x000fd00003fce200 */
[----:B------:R-:W-:Y:S01]  /*0fe0*/  @P3 FMUL R20, R20, 0.25 ;  /* 0x3e80000014143820 */ /* 0x000fe20000400000 */
[----:B------:R-:W-:Y:S01]  /*0ff0*/  @P3 FMUL R7, R7, 0.25 ;  /* 0x3e80000007073820 */ /* 0x000fe20000400000 */
[----:B------:R-:W-:Y:S02]  /*1000*/  FSETP.GT.AND P3, PT, |R14|, 8.50705917302346158658e+37, PT ;  /* 0x7e8000000e00780b */ /* 0x000fe40003f64200 */
[----:B------:R-:W-:Y:S01]  /*1010*/  SEL R15, R15, RZ, !P1 ;  /* 0x000000ff0f0f7207 */ /* 0x000fe20004800000 */
[----:B0-----:R-:W-:Y:S01]  /*1020*/  @!P4 FMUL R12, R12, R12 ;  /* 0x0000000c0c0cc220 */ /* 0x001fe20000400000 */
[----:B------:R-:W-:Y:S01]  /*1030*/  @!P6 FMUL R20, R20, 16777216 ;  /* 0x4b8000001414e820 */ /* 0x000fe20000400000 */
[----:B------:R-:W-:Y:S01]  /*1040*/  @!P6 FMUL R7, R7, 16777216 ;  /* 0x4b8000000707e820 */ /* 0x000fe20000400000 */
[----:B------:R-:W-:Y:S02]  /*1050*/  FSETP.GT.AND P4, PT, |R15|, 8.50705917302346158658e+37, PT ;  /* 0x7e8000000f00780b */ /* 0x000fe40003f84200 */
[----:B------:R-:W-:-:S05]  /*1060*/  FSETP.GEU.AND P6, PT, |R14|, 1.175494350822287508e-38, PT ;  /* 0x008000000e00780b */ /* 0x000fca0003fce200 */
[----:B------:R-:W-:Y:S01]  /*1070*/  @P3 FMUL R14, R14, 0.25 ;  /* 0x3e8000000e0e3820 */ /* 0x000fe20000400000 */
[----:B------:R-:W-:Y:S01]  /*1080*/  @P3 FMUL R12, R12, 0.25 ;  /* 0x3e8000000c0c3820 */ /* 0x000fe20000400000 */
[C---:B------:R-:W-:Y:S01]  /*1090*/  FSETP.GEU.AND P3, PT, |R15|.reuse, 1.175494350822287508e-38, PT ;  /* 0x008000000f00780b */ /* 0x040fe20003f6e200 */
[----:B------:R-:W0:Y:S03]  /*10a0*/  MUFU.RCP R20, R20 ;  /* 0x0000001400147308 */ /* 0x000e260000001000 */
[----:B------:R-:W-:-:S05]  /*10b0*/  @P4 FMUL R15, R15, 0.25 ;  /* 0x3e8000000f0f4820 */ /* 0x000fca0000400000 */
[----:B------:R-:W1:Y:S01]  /*10c0*/  MUFU.RCP R13, R13 ;  /* 0x0000000d000d7308 */ /* 0x000e620000001000 */
[----:B------:R-:W-:Y:S01]  /*10d0*/  @!P6 FMUL R14, R14, 16777216 ;  /* 0x4b8000000e0ee820 */ /* 0x000fe20000400000 */
[----:B---3--:R-:W-:Y:S02]  /*10e0*/  SEL R27, R11, RZ, !P2 ;  /* 0x000000ff0b1b7207 */ /* 0x008fe40005000000 */
[----:B------:R-:W-:Y:S01]  /*10f0*/  @!P3 FMUL R15, R15, 16777216 ;  /* 0x4b8000000f0fb820 */ /* 0x000fe20000400000 */
[----:B------:R-:W-:-:S03]  /*1100*/  SEL R9, R9, RZ, !P2 ;  /* 0x000000ff09097207 */ /* 0x000fc60005000000 */
[----:B------:R-:W2:Y:S01]  /*1110*/  MUFU.RCP R11, R14 ;  /* 0x0000000e000b7308 */ /* 0x000ea20000001000 */
[----:B----4-:R-:W-:Y:S01]  /*1120*/  SEL R29, R17, RZ, !P1 ;  /* 0x000000ff111d7207 */ /* 0x010fe20004800000 */
[----:B0-----:R-:W-:Y:S01]  /*1130*/  FMUL R20, R20, R7 ;  /* 0x0000000714147220 */ /* 0x001fe20000400000 */
[----:B------:R-:W-:Y:S01]  /*1140*/  SEL R21, R8, RZ, !P2 ;  /* 0x000000ff08157207 */ /* 0x000fe20005000000 */
[----:B------:R-:W-:Y:S01]  /*1150*/  FADD R9, R9, -R2 ;  /* 0x8000000209097221 */ /* 0x000fe20000000000 */
[----:B------:R-:W-:-:S03]  /*1160*/  SEL R7, R16, RZ, !P1 ;  /* 0x000000ff10077207 */ /* 0x000fc60004800000 */
[----:B------:R-:W0:Y:S01]  /*1170*/  MUFU.RCP R15, R15 ;  /* 0x0000000f000f7308 */ /* 0x000e220000001000 */
[----:B-1----:R-:W-:Y:S01]  /*1180*/  FMUL R13, R13, R4 ;  /* 0x000000040d0d7220 */ /* 0x002fe20000400000 */
[----:B------:R-:W-:Y:S01]  /*1190*/  FADD R4, R29, -R0 ;  /* 0x800000001d047221 */ /* 0x000fe20000000000 */
[----:B------:R-:W-:Y:S01]  /*11a0*/  FADD R17, R21, -R2 ;  /* 0x8000000215117221 */ /* 0x000fe20000000000 */
[----:B------:R-:W-:Y:S01]  /*11b0*/  SEL R25, R10, RZ, !P2 ;  /* 0x000000ff0a197207 */ /* 0x000fe20005000000 */
[----:B------:R-:W-:Y:S01]  /*11c0*/  FMUL R23, R24, R9 ;  /* 0x0000000918177220 */ /* 0x000fe20000400000 */
[----:B------:R-:W-:Y:S01]  /*11d0*/  SEL R21, R18, RZ, !P1 ;  /* 0x000000ff12157207 */ /* 0x000fe20004800000 */
[----:B------:R-:W-:Y:S01]  /*11e0*/  FMUL R13, R13, R4 ;  /* 0x000000040d0d7220 */ /* 0x000fe20000400000 */
[----:B------:R-:W-:Y:S01]  /*11f0*/  @!P6 FMUL R12, R12, 16777216 ;  /* 0x4b8000000c0ce820 */ /* 0x000fe20000400000 */
[----:B------:R-:W-:Y:S01]  /*1200*/  @P4 FMUL R28, R28, 0.25 ;  /* 0x3e8000001c1c4820 */ /* 0x000fe20000400000 */
[----:B------:R-:W-:Y:S01]  /*1210*/  FADD R7, R7, -R0 ;  /* 0x8000000007077221 */ /* 0x000fe20000000000 */
[----:B------:R-:W-:Y:S01]  /*1220*/  SEL R19, R19, RZ, !P1 ;  /* 0x000000ff13137207 */ /* 0x000fe20004800000 */
[----:B------:R-:W-:Y:S01]  /*1230*/  FADD R9, R25, -R2 ;  /* 0x8000000219097221 */ /* 0x000fe20000000000 */
[----:B------:R-:W-:Y:S01]  /*1240*/  FFMA R17, R22, R17, R23 ;  /* 0x0000001116117223 */ /* 0x000fe20000000017 */
[----:B--2---:R-:W-:Y:S01]  /*1250*/  FMUL R11, R11, R12 ;  /* 0x0000000c0b0b7220 */ /* 0x004fe20000400000 */
[----:B------:R-:W-:Y:S01]  /*1260*/  @!P3 FMUL R28, R28, 16777216 ;  /* 0x4b8000001c1cb820 */ /* 0x000fe20000400000 */
[----:B------:R-:W-:Y:S01]  /*1270*/  FFMA R20, R20, R7, R13 ;  /* 0x0000000714147223 */ /* 0x000fe2000000000d */
[----:B------:R-:W-:Y:S01]  /*1280*/  FADD R4, R21, -R0 ;  /* 0x8000000015047221 */ /* 0x000fe20000000000 */
[----:B------:R-:W-:Y:S01]  /*1290*/  FADD R2, R27, -R2 ;  /* 0x800000021b027221 */ /* 0x000fe20000000000 */
[----:B------:R-:W-:Y:S01]  /*12a0*/  FFMA R6, R6, R9, R17 ;  /* 0x0000000906067223 */ /* 0x000fe20000000011 */
[----:B0-----:R-:W-:Y:S01]  /*12b0*/  FMUL R15, R15, R28 ;  /* 0x0000001c0f0f7220 */ /* 0x001fe20000400000 */
[----:B------:R-:W-:Y:S01]  /*12c0*/  FADD R0, R19, -R0 ;  /* 0x8000000013007221 */ /* 0x000fe20000000000 */
[----:B------:R-:W-:Y:S01]  /*12d0*/  FFMA R4, R11, R4, R20 ;  /* 0x000000040b047223 */ /* 0x000fe20000000014 */
[----:B------:R-:W-:-:S03]  /*12e0*/  FFMA R2, R5, R2, R6 ;  /* 0x0000000205027223 */ /* 0x000fc60000000006 */
[----:B------:R-:W-:Y:S02]  /*12f0*/  FFMA R0, R15, R0, R4 ;  /* 0x000000000f007223 */ /* 0x000fe40000000004 */
[----:B------:R-:W-:-:S03]  /*1300*/  FSEL R2, R2, RZ, !P2 ;  /* 0x000000ff02027208 */ /* 0x000fc60005000000 */
[----:B------:R-:W-:Y:S02]  /*1310*/  FSEL R0, R0, RZ, !P1 ;  /* 0x000000ff00007208 */ /* 0x000fe40004800000 */
[----:B------:R-:W0:Y:S04]  /*1320*/  SHFL.BFLY PT, R5, R2, 0x2, 0x1f ;  /* 0x0c401f0002057f89 */ /* 0x000e2800000e0000 */
[----:B------:R-:W1:Y:S01]  /*1330*/  SHFL.BFLY PT, R7, R0, 0x2, 0x1f ;  /* 0x0c401f0000077f89 */ /* 0x000e6200000e0000 */
[----:B------:R-:W2:Y:S01]  /*1340*/  S2R R8, SR_TID.X ;  /* 0x0000000000087919 */ /* 0x000ea20000002100 */
[----:B0-----:R-:W-:Y:S01]  /*1350*/  FADD R5, R2, R5 ;  /* 0x0000000502057221 */ /* 0x001fe20000000000 */
[----:B-1----:R-:W-:-:S04]  /*1360*/  FADD R7, R0, R7 ;  /* 0x0000000700077221 */ /* 0x002fc80000000000 */
[----:B------:R-:W0:Y:S04]  /*1370*/  SHFL.BFLY PT, R4, R5, 0x1, 0x1f ;  /* 0x0c201f0005047f89 */ /* 0x000e2800000e0000 */
[----:B------:R-:W1:Y:S01]  /*1380*/  SHFL.BFLY PT, R6, R7, 0x1, 0x1f ;  /* 0x0c201f0007067f89 */ /* 0x000e6200000e0000 */
[----:B--2---:R-:W-:Y:S02]  /*1390*/  SHF.R.U32.HI R10, RZ, 0x2, R8 ;  /* 0x00000002ff0a7819 */ /* 0x004fe40000011608 */
[----:B------:R-:W-:Y:S02]  /*13a0*/  LOP3.LUT R9, R8, 0x80, RZ, 0xc0, !PT ;  /* 0x0000008008097812 */ /* 0x000fe400078ec0ff */
[----:B------:R-:W-:Y:S01]  /*13b0*/  SGXT.U32 R10, R10, 0x6 ;  /* 0x000000060a0a781a */ /* 0x000fe20000000000 */
[----:B------:R-:W-:Y:S01]  /*13c0*/  BAR.SYNC.DEFER_BLOCKING 0x0 ;  /* 0x0000000000007b1d */ /* 0x000fe20000010000 */
[----:B------:R-:W-:-:S02]  /*13d0*/  ISETP.EQ.AND P0, PT, R9, RZ, !P0 ;  /* 0x000000ff0900720c */ /* 0x000fc40004702270 */
[----:B------:R-:W-:Y:S01]  /*13e0*/  LEA R9, R10, UR4, 0x2 ;  /* 0x000000040a097c11 */ /* 0x000fe2000f8e10ff */
[----:B0-----:R-:W-:Y:S01]  /*13f0*/  FADD R4, R5, R4 ;  /* 0x0000000405047221 */ /* 0x001fe20000000000 */
[----:B-1----:R-:W-:-:S04]  /*1400*/  FADD R6, R7, R6 ;  /* 0x0000000607067221 */ /* 0x002fc80000000000 */
[----:B------:R0:W-:Y:S04]  /*1410*/  STS [R9], R4 ;  /* 0x0000000409007388 */ /* 0x0001e80000000800 */
[----:B------:R0:W-:Y:S01]  /*1420*/  STS [R9+0x100], R6 ;  /* 0x0001000609007388 */ /* 0x0001e20000000800 */
[----:B------:R-:W-:-:S04]  /*1430*/  LOP3.LUT R0, R8, 0x7f, RZ, 0xc0, !PT ;  /* 0x0000007f08007812 */ /* 0x000fc800078ec0ff */
[----:B------:R-:W-:Y:S01]  /*1440*/  LEA R0, R0, UR4, 0x2 ;  /* 0x0000000400007c11 */ /* 0x000fe2000f8e10ff */
[----:B------:R-:W-:Y:S06]  /*1450*/  BAR.SYNC.DEFER_BLOCKING 0x0 ;  /* 0x0000000000007b1d */ /* 0x000fec0000010000 */
[----:B0-----:R-:W-:Y:S05]  /*1460*/  @!P0 EXIT ;  /* 0x000000000000894d */ /* 0x001fea0003800000 */
[----:B------:R-:W0:Y:S01]  /*1470*/  LDS R7, [R0] ;  /* 0x0000000000077984 */ /* 0x000e220000000800 */
[----:B------:R-:W1:Y:S02]  /*1480*/  LDC.64 R4, c[0x0][0x238] ;  /* 0x00008e00ff047b82 */ /* 0x000e640000000a00 */
[----:B-1----:R-:W-:-:S05]  /*1490*/  IMAD.WIDE R2, R3, 0x4, R4 ;  /* 0x0000000403027825 */ /* 0x002fca00078e0204 */
[----:B0-----:R-:W-:Y:S01]  /*14a0*/  STG.E desc[UR6][R2.64], R7 ;  /* 0x0000000702007986 */ /* 0x001fe2000c101906 */
[----:B------:R-:W-:Y:S05]  /*14b0*/  EXIT ;  /* 0x000000000000794d */ /* 0x000fea0003800000 */
.L_x_0:
[----:B------:R-:W-:-:S00]  /*14c0*/  BRA `(.L_x_0) ;  /* 0xfffffffc00fc7947 */ /* 0x000fc0000383ffff */
[----:B------:R-:W-:-:S00]  /*14d0*/  NOP ;  /* 0x0000000000007918 */ /* 0x000fc00000000000 */
        /* <DEDUP_REMOVED lines=10> */
.L_x_1:


//--------------------- .nv.shared.triton_per_fused_mul_sub_sum_2 --------------------------
	.section	.nv.shared.triton_per_fused_mul_sub_sum_2,"aw",@nobits
	.sectionflags	@""
	.align	16
	.zero		1024


//--------------------- .nv.constant0.triton_per_fused_mul_sub_sum_2 --------------------------
	.section	.nv.constant0.triton_per_fused_mul_sub_sum_2,"a",@progbits
	.sectionflags	@""
	.align	4
.nv.constant0.triton_per_fused_mul_sub_sum_2:
	.zero		584
